//
// Generated by NVIDIA NVVM Compiler
//
// Compiler Build ID: CL-36424714
// Cuda compilation tools, release 13.0, V13.0.88
// Based on NVVM 20.0.0
//

.version 9.0
.target sm_100
.address_size 64

	// .globl	_Z10zero_arrayPjm

.visible .entry _Z10zero_arrayPjm(
	.param .u64 .ptr .align 1 _Z10zero_arrayPjm_param_0,
	.param .u64 _Z10zero_arrayPjm_param_1
)
{
	.reg .pred 	%p<3>;
	.reg .b32 	%r<8>;
	.reg .b64 	%rd<11>;

	ld.param.u64 	%rd6, [_Z10zero_arrayPjm_param_0];
	ld.param.u64 	%rd7, [_Z10zero_arrayPjm_param_1];
	mov.u32 	%r1, %ntid.x;
	mov.u32 	%r2, %ctaid.x;
	mov.u32 	%r3, %tid.x;
	mad.lo.s32 	%r4, %r1, %r2, %r3;
	cvt.s64.s32 	%rd10, %r4;
	setp.le.u64 	%p1, %rd7, %rd10;
	@%p1 bra 	$L__BB0_3;
	mov.u32 	%r5, %nctaid.x;
	mul.lo.s32 	%r6, %r1, %r5;
	cvt.s64.s32 	%rd2, %r6;
	cvta.to.global.u64 	%rd3, %rd6;
$L__BB0_2:
	shl.b64 	%rd8, %rd10, 2;
	add.s64 	%rd9, %rd3, %rd8;
	mov.b32 	%r7, 0;
	st.global.u32 	[%rd9], %r7;
	add.s64 	%rd10, %rd10, %rd2;
	setp.lt.u64 	%p2, %rd10, %rd7;
	@%p2 bra 	$L__BB0_2;
$L__BB0_3:
	ret;

}


// ===== COMPILED SASS (sm_100) =====

	.target	sm_100

	.elftype	@"ET_EXEC"


//--------------------- .note.nv.tkinfo           --------------------------
	.section	.note.nv.tkinfo,"",@"SHT_NOTE"
	.sectionflags	@"SHF_NOTE_NV_TKINFO"
	.tkinfo
        /*0018*/ 	.word	0x00000002
        /*0030*/ 	.string	""
        /*0030*/ 	.string	"ptxas"
        /*0030*/ 	.string	"Cuda compilation tools, release 13.0, V13.0.88"
        /*0030*/ 	.string	"Build cuda_13.0.r13.0/compiler.36424714_0"
        /*0030*/ 	.string	"-arch sm_100 -m 64 "



//--------------------- .note.nv.cuinfo           --------------------------
	.section	.note.nv.cuinfo,"",@"SHT_NOTE"
	.sectionflags	@"SHF_NOTE_NV_CUINFO"
        /*0018*/ 	.short	0x0002
        /*001a*/ 	.short	0x0064
        /*001c*/ 	.short	0x0082
	.zero		2


//--------------------- .nv.info                  --------------------------
	.section	.nv.info,"",@"SHT_CUDA_INFO"
	.align	4


	//----- nvinfo : EIATTR_REGCOUNT
	.align		4
        /*0000*/ 	.byte	0x04, 0x2f
        /*0002*/ 	.short	(.L_1 - .L_0)
	.align		4
.L_0:
        /*0004*/ 	.word	index@(_Z10zero_arrayPjm)
        /*0008*/ 	.word	0x00000008


	//----- nvinfo : EIATTR_FRAME_SIZE
	.align		4
.L_1:
        /*000c*/ 	.byte	0x04, 0x11
        /*000e*/ 	.short	(.L_3 - .L_2)
	.align		4
.L_2:
        /*0010*/ 	.word	index@(_Z10zero_arrayPjm)
        /*0014*/ 	.word	0x00000000


	//----- nvinfo : EIATTR_MIN_STACK_SIZE
	.align		4
.L_3:
        /*0018*/ 	.byte	0x04, 0x12
        /*001a*/ 	.short	(.L_5 - .L_4)
	.align		4
.L_4:
        /*001c*/ 	.word	index@(_Z10zero_arrayPjm)
        /*0020*/ 	.word	0x00000000
.L_5:


//--------------------- .nv.compat                --------------------------
	.section	.nv.compat,"",@"SHT_CUDA_COMPAT_INFO"
	.align	4
        /*0000*/ 	.byte	0x02, 0x09, 0x00, 0x00, 0x02, 0x02, 0x01, 0x00, 0x02, 0x05, 0x05, 0x00, 0x03, 0x07, 0x01, 0x01
        /*0010*/ 	.byte	0x02, 0x03, 0x00, 0x00, 0x02, 0x06, 0x01, 0x00, 0x04, 0x0b, 0x08, 0x00, 0x09, 0x00, 0x00, 0x00
        /*0020*/ 	.byte	0x00, 0x00, 0x00, 0x00


//--------------------- .nv.info._Z10zero_arrayPjm --------------------------
	.section	.nv.info._Z10zero_arrayPjm,"",@"SHT_CUDA_INFO"
	.sectionflags	@""
	.align	4


	//----- nvinfo : EIATTR_CUDA_API_VERSION
	.align		4
        /*0000*/ 	.byte	0x04, 0x37
        /*0002*/ 	.short	(.L_7 - .L_6)
.L_6:
        /*0004*/ 	.word	0x00000082


	//----- nvinfo : EIATTR_KPARAM_INFO
	.align		4
.L_7:
        /*0008*/ 	.byte	0x04, 0x17
        /*000a*/ 	.short	(.L_9 - .L_8)
.L_8:
        /*000c*/ 	.word	0x00000000
        /*0010*/ 	.short	0x0001
        /*0012*/ 	.short	0x0008
        /*0014*/ 	.byte	0x00, 0xf0, 0x21, 0x00


	//----- nvinfo : EIATTR_KPARAM_INFO
	.align		4
.L_9:
        /*0018*/ 	.byte	0x04, 0x17
        /*001a*/ 	.short	(.L_11 - .L_10)
.L_10:
        /*001c*/ 	.word	0x00000000
        /*0020*/ 	.short	0x0000
        /*0022*/ 	.short	0x0000
        /*0024*/ 	.byte	0x00, 0xf5, 0x21, 0x00


	//----- nvinfo : EIATTR_SPARSE_MMA_MASK
	.align		4
.L_11:
        /*0028*/ 	.byte	0x03, 0x50
        /*002a*/ 	.short	0x0000


	//----- nvinfo : EIATTR_MAXREG_COUNT
	.align		4
        /*002c*/ 	.byte	0x03, 0x1b
        /*002e*/ 	.short	0x00ff


	//----- nvinfo : EIATTR_MERCURY_ISA_VERSION
	.align		4
        /*0030*/ 	.byte	0x03, 0x5f
        /*0032*/ 	.short	0x0101


	//----- nvinfo : EIATTR_VRC_CTA_INIT_COUNT
	.align		4
        /*0034*/ 	.byte	0x02, 0x4a
	.zero		1
	.zero		1


	//----- nvinfo : EIATTR_EXIT_INSTR_OFFSETS
	.align		4
        /*0038*/ 	.byte	0x04, 0x1c
        /*003a*/ 	.short	(.L_13 - .L_12)


	//   ....[0]....
.L_12:
        /*003c*/ 	.word	0x00000090


	//   ....[1]....
        /*0040*/ 	.word	0x00000180


	//----- nvinfo : EIATTR_CRS_STACK_SIZE
	.align		4
.L_13:
        /*0044*/ 	.byte	0x04, 0x1e
        /*0046*/ 	.short	(.L_15 - .L_14)
.L_14:
        /*0048*/ 	.word	0x00000000


	//----- nvinfo : EIATTR_CBANK_PARAM_SIZE
	.align		4
.L_15:
        /*004c*/ 	.byte	0x03, 0x19
        /*004e*/ 	.short	0x0010


	//----- nvinfo : EIATTR_PARAM_CBANK
	.align		4
        /*0050*/ 	.byte	0x04, 0x0a
        /*0052*/ 	.short	(.L_17 - .L_16)
	.align		4
.L_16:
        /*0054*/ 	.word	index@(.nv.constant0._Z10zero_arrayPjm)
        /*0058*/ 	.short	0x0380
        /*005a*/ 	.short	0x0010


	//----- nvinfo : EIATTR_SW_WAR
	.align		4
.L_17:
        /*005c*/ 	.byte	0x04, 0x36
        /*005e*/ 	.short	(.L_19 - .L_18)
.L_18:
        /*0060*/ 	.word	0x00000008
.L_19:


//--------------------- .nv.callgraph             --------------------------
	.section	.nv.callgraph,"",@"SHT_CUDA_CALLGRAPH"
	.align	4
	.sectionentsize	8
	.align		4
        /*0000*/ 	.word	0x00000000
	.align		4
        /*0004*/ 	.word	0xffffffff
	.align		4
        /*0008*/ 	.word	0x00000000
	.align		4
        /*000c*/ 	.word	0xfffffffe
	.align		4
        /*0010*/ 	.word	0x00000000
	.align		4
        /*0014*/ 	.word	0xfffffffd
	.align		4
        /*0018*/ 	.word	0x00000000
	.align		4
        /*001c*/ 	.word	0xfffffffc


//--------------------- .text._Z10zero_arrayPjm   --------------------------
	.section	.text._Z10zero_arrayPjm,"ax",@progbits
	.align	128
        .global         _Z10zero_arrayPjm
        .type           _Z10zero_arrayPjm,@function
        .size           _Z10zero_arrayPjm,(.L_x_2 - _Z10zero_arrayPjm)
        .other          _Z10zero_arrayPjm,@"STO_CUDA_ENTRY STV_DEFAULT"
_Z10zero_arrayPjm:
.text._Z10zero_arrayPjm:
[----:B------:R-:W-:Y:S01]  /*0000*/  LDC R1, c[0x0][0x37c] ;  /* 0x0000df00ff017b82 */ /* 0x000fe20000000800 */
[----:B------:R-:W0:Y:S01]  /*0010*/  S2R R0, SR_CTAID.X ;  /* 0x0000000000007919 */ /* 0x000e220000002500 */
[----:B------:R-:W0:Y:S01]  /*0020*/  LDCU UR4, c[0x0][0x360] ;  /* 0x00006c00ff0477ac */ /* 0x000e220008000800 */
[----:B------:R-:W0:Y:S01]  /*0030*/  S2R R3, SR_TID.X ;  /* 0x0000000000037919 */ /* 0x000e220000002100 */
[----:B------:R-:W1:Y:S01]  /*0040*/  LDCU.64 UR8, c[0x0][0x388] ;  /* 0x00007100ff0877ac */ /* 0x000e620008000a00 */
[----:B0-----:R-:W-:-:S05]  /*0050*/  IMAD R0, R0, UR4, R3 ;  /* 0x0000000400007c24 */ /* 0x001fca000f8e0203 */
[----:B-1----:R-:W-:Y:S02]  /*0060*/  ISETP.GE.U32.AND P0, PT, R0, UR8, PT ;  /* 0x0000000800007c0c */ /* 0x002fe4000bf06070 */
[----:B------:R-:W-:-:S04]  /*0070*/  SHF.R.S32.HI R3, RZ, 0x1f, R0 ;  /* 0x0000001fff037819 */ /* 0x000fc80000011400 */
[----:B------:R-:W-:-:S13]  /*0080*/  ISETP.GE.U32.AND.EX P0, PT, R3, UR9, PT, P0 ;  /* 0x0000000903007c0c */ /* 0x000fda000bf06100 */
[----:B------:R-:W-:Y:S05]  /*0090*/  @P0 EXIT ;  /* 0x000000000000094d */ /* 0x000fea0003800000 */
[----:B------:R-:W0:Y:S01]  /*00a0*/  LDC R2, c[0x0][0x370] ;  /* 0x0000dc00ff027b82 */ /* 0x000e220000000800 */
[----:B------:R-:W-:Y:S01]  /*00b0*/  IMAD.MOV.U32 R5, RZ, RZ, R0 ;  /* 0x000000ffff057224 */ /* 0x000fe200078e0000 */
[----:B------:R-:W1:Y:S01]  /*00c0*/  LDCU.64 UR6, c[0x0][0x358] ;  /* 0x00006b00ff0677ac */ /* 0x000e620008000a00 */
[----:B------:R-:W-:Y:S01]  /*00d0*/  IMAD.MOV.U32 R4, RZ, RZ, R3 ;  /* 0x000000ffff047224 */ /* 0x000fe200078e0003 */
[----:B------:R-:W2:Y:S02]  /*00e0*/  LDCU.64 UR10, c[0x0][0x380] ;  /* 0x00007000ff0a77ac */ /* 0x000ea40008000a00 */
[----:B012---:R-:W-:-:S07]  /*00f0*/  IMAD R0, R2, UR4, RZ ;  /* 0x0000000402007c24 */ /* 0x007fce000f8e02ff */
.L_x_0:
[----:B------:R-:W-:-:S04]  /*0100*/  LEA R2, P0, R5, UR10, 0x2 ;  /* 0x0000000a05027c11 */ /* 0x000fc8000f8010ff */
[----:B------:R-:W-:Y:S02]  /*0110*/  LEA.HI.X R3, R5, UR11, R4, 0x2, P0 ;  /* 0x0000000b05037c11 */ /* 0x000fe400080f1404 */
[----:B------:R-:W-:-:S03]  /*0120*/  IADD3 R5, P0, PT, R0, R5, RZ ;  /* 0x0000000500057210 */ /* 0x000fc60007f1e0ff */
[----:B------:R0:W-:Y:S01]  /*0130*/  STG.E desc[UR6][R2.64], RZ ;  /* 0x000000ff02007986 */ /* 0x0001e2000c101906 */
[----:B------:R-:W-:Y:S02]  /*0140*/  LEA.HI.X.SX32 R4, R0, R4, 0x1, P0 ;  /* 0x0000000400047211 */ /* 0x000fe400000f0eff */
[----:B------:R-:W-:-:S04]  /*0150*/  ISETP.GE.U32.AND P0, PT, R5, UR8, PT ;  /* 0x0000000805007c0c */ /* 0x000fc8000bf06070 */
[----:B------:R-:W-:-:S13]  /*0160*/  ISETP.GE.U32.AND.EX P0, PT, R4, UR9, PT, P0 ;  /* 0x0000000904007c0c */ /* 0x000fda000bf06100 */
[----:B0-----:R-:W-:Y:S05]  /*0170*/  @!P0 BRA `(.L_x_0) ;  /* 0xfffffffc00e08947 */ /* 0x001fea000383ffff */
[----:B------:R-:W-:Y:S05]  /*0180*/  EXIT ;  /* 0x000000000000794d */ /* 0x000fea0003800000 */
.L_x_1:
[----:B------:R-:W-:-:S00]  /*0190*/  BRA `(.L_x_1) ;  /* 0xfffffffc00fc7947 */ /* 0x000fc0000383ffff */
[----:B------:R-:W-:-:S00]  /*01a0*/  NOP ;  /* 0x0000000000007918 */ /* 0x000fc00000000000 */
        /* <DEDUP_REMOVED lines=13> */
.L_x_2:


//--------------------- .nv.shared.reserved.0     --------------------------
	.section	.nv.shared.reserved.0,"aw",@nobits
	.weak		__nv_reservedSMEM_offset_0_alias
	.size		__nv_reservedSMEM_offset_0_alias, 0, 64
	.other		__nv_reservedSMEM_offset_0_alias,@"STO_CUDA_RESERVED_SHARED STV_DEFAULT"
__nv_reservedSMEM_offset_0_alias:
	.zero		0
	.zero		64


//--------------------- .nv.constant0._Z10zero_arrayPjm --------------------------
	.section	.nv.constant0._Z10zero_arrayPjm,"a",@progbits
	.sectionflags	@""
	.align	4
.nv.constant0._Z10zero_arrayPjm:
	.zero		912


//--------------------- SYMBOLS --------------------------

	.type		.nv.reservedSmem.offset0,@object
	.size		.nv.reservedSmem.offset0,0x4
